	.headerflags	@"EF_CUDA_TEXMODE_UNIFIED EF_CUDA_64BIT_ADDRESS EF_CUDA_ACCELERATORS EF_CUDA_SM90 EF_CUDA_VIRTUAL_SM(EF_CUDA_SM90)"
	.elftype	@"ET_EXEC"


//--------------------- .nv.info                  --------------------------
	.section	.nv.info,"",@"SHT_CUDA_INFO"
	.align	4


	//----- nvinfo : EIATTR_REGCOUNT
	.align		4
        /*0000*/ 	.byte	0x04, 0x2f
        /*0002*/ 	.short	(.L_3 - .L_2)
	.align		4
.L_2:
        /*0004*/ 	.word	index@(triton_poi_fused__native_batch_norm_legit_no_training_convolution_relu_66)
        /*0008*/ 	.word	0x0000001a


	//----- nvinfo : EIATTR_MIN_STACK_SIZE
	.align		4
.L_3:
        /*000c*/ 	.byte	0x04, 0x12
        /*000e*/ 	.short	(.L_5 - .L_4)
	.align		4
.L_4:
        /*0010*/ 	.word	index@(triton_poi_fused__native_batch_norm_legit_no_training_convolution_relu_66)
        /*0014*/ 	.word	0x00000000


	//----- nvinfo : EIATTR_FRAME_SIZE
	.align		4
.L_5:
        /*0018*/ 	.byte	0x04, 0x11
        /*001a*/ 	.short	(.L_7 - .L_6)
	.align		4
.L_6:
        /*001c*/ 	.word	index@(triton_poi_fused__native_batch_norm_legit_no_training_convolution_relu_66)
        /*0020*/ 	.word	0x00000000


	//----- nvinfo : EIATTR_MIN_STACK_SIZE
	.align		4
.L_7:
        /*0024*/ 	.byte	0x04, 0x12
        /*0026*/ 	.short	(.L_9 - .L_8)
	.align		4
.L_8:
        /*0028*/ 	.word	index@(triton_poi_fused__native_batch_norm_legit_no_training_convolution_relu_66)
        /*002c*/ 	.word	0x00000000
.L_9:


//--------------------- .nv.info.triton_poi_fused__native_batch_norm_legit_no_training_convolution_relu_66 --------------------------
	.section	.nv.info.triton_poi_fused__native_batch_norm_legit_no_training_convolution_relu_66,"",@"SHT_CUDA_INFO"
	.sectionflags	@""
	.align	4


	//----- nvinfo : EIATTR_CUDA_API_VERSION
	.align		4
        /*0000*/ 	.byte	0x04, 0x37
        /*0002*/ 	.short	(.L_11 - .L_10)
.L_10:
        /*0004*/ 	.word	0x0000007c


	//----- nvinfo : EIATTR_KPARAM_INFO
	.align		4
.L_11:
        /*0008*/ 	.byte	0x04, 0x17
        /*000a*/ 	.short	(.L_13 - .L_12)
.L_12:
        /*000c*/ 	.word	0x00000000
        /*0010*/ 	.short	0x0007
        /*0012*/ 	.short	0x0038
        /*0014*/ 	.byte	0x00, 0xf0, 0x11, 0x00


	//----- nvinfo : EIATTR_KPARAM_INFO
	.align		4
.L_13:
        /*0018*/ 	.byte	0x04, 0x17
        /*001a*/ 	.short	(.L_15 - .L_14)
.L_14:
        /*001c*/ 	.word	0x00000000
        /*0020*/ 	.short	0x0006
        /*0022*/ 	.short	0x0030
        /*0024*/ 	.byte	0x00, 0xf4, 0x21, 0x00


	//----- nvinfo : EIATTR_KPARAM_INFO
	.align		4
.L_15:
        /*0028*/ 	.byte	0x04, 0x17
        /*002a*/ 	.short	(.L_17 - .L_16)
.L_16:
        /*002c*/ 	.word	0x00000000
        /*0030*/ 	.short	0x0005
        /*0032*/ 	.short	0x0028
        /*0034*/ 	.byte	0x00, 0xf4, 0x21, 0x00


	//----- nvinfo : EIATTR_KPARAM_INFO
	.align		4
.L_17:
        /*0038*/ 	.byte	0x04, 0x17
        /*003a*/ 	.short	(.L_19 - .L_18)
.L_18:
        /*003c*/ 	.word	0x00000000
        /*0040*/ 	.short	0x0004
        /*0042*/ 	.short	0x0020
        /*0044*/ 	.byte	0x00, 0xf4, 0x21, 0x00


	//----- nvinfo : EIATTR_KPARAM_INFO
	.align		4
.L_19:
        /*0048*/ 	.byte	0x04, 0x17
        /*004a*/ 	.short	(.L_21 - .L_20)
.L_20:
        /*004c*/ 	.word	0x00000000
        /*0050*/ 	.short	0x0003
        /*0052*/ 	.short	0x0018
        /*0054*/ 	.byte	0x00, 0xf4, 0x21, 0x00


	//----- nvinfo : EIATTR_KPARAM_INFO
	.align		4
.L_21:
        /*0058*/ 	.byte	0x04, 0x17
        /*005a*/ 	.short	(.L_23 - .L_22)
.L_22:
        /*005c*/ 	.word	0x00000000
        /*0060*/ 	.short	0x0002
        /*0062*/ 	.short	0x0010
        /*0064*/ 	.byte	0x00, 0xf4, 0x21, 0x00


	//----- nvinfo : EIATTR_KPARAM_INFO
	.align		4
.L_23:
        /*0068*/ 	.byte	0x04, 0x17
        /*006a*/ 	.short	(.L_25 - .L_24)
.L_24:
        /*006c*/ 	.word	0x00000000
        /*0070*/ 	.short	0x0001
        /*0072*/ 	.short	0x0008
        /*0074*/ 	.byte	0x00, 0xf4, 0x21, 0x00


	//----- nvinfo : EIATTR_KPARAM_INFO
	.align		4
.L_25:
        /*0078*/ 	.byte	0x04, 0x17
        /*007a*/ 	.short	(.L_27 - .L_26)
.L_26:
        /*007c*/ 	.word	0x00000000
        /*0080*/ 	.short	0x0000
        /*0082*/ 	.short	0x0000
        /*0084*/ 	.byte	0x00, 0xf4, 0x21, 0x00


	//----- nvinfo : EIATTR_SPARSE_MMA_MASK
	.align		4
.L_27:
        /*0088*/ 	.byte	0x03, 0x50
        /*008a*/ 	.short	0x0000


	//----- nvinfo : EIATTR_MAXREG_COUNT
	.align		4
        /*008c*/ 	.byte	0x03, 0x1b
        /*008e*/ 	.short	0x00ff


	//----- nvinfo : EIATTR_EXIT_INSTR_OFFSETS
	.align		4
        /*0090*/ 	.byte	0x04, 0x1c
        /*0092*/ 	.short	(.L_29 - .L_28)


	//   ....[0]....
.L_28:
        /*0094*/ 	.word	0x00000510


	//   ....[1]....
        /*0098*/ 	.word	0x00000530


	//----- nvinfo : EIATTR_REQNTID
	.align		4
.L_29:
        /*009c*/ 	.byte	0x04, 0x10
        /*009e*/ 	.short	(.L_31 - .L_30)
.L_30:
        /*00a0*/ 	.word	0x00000080
        /*00a4*/ 	.word	0x00000001
        /*00a8*/ 	.word	0x00000001


	//----- nvinfo : EIATTR_CBANK_PARAM_SIZE
	.align		4
.L_31:
        /*00ac*/ 	.byte	0x03, 0x19
        /*00ae*/ 	.short	0x003c


	//----- nvinfo : EIATTR_PARAM_CBANK
	.align		4
        /*00b0*/ 	.byte	0x04, 0x0a
        /*00b2*/ 	.short	(.L_33 - .L_32)
	.align		4
.L_32:
        /*00b4*/ 	.word	index@(.nv.constant0.triton_poi_fused__native_batch_norm_legit_no_training_convolution_relu_66)
        /*00b8*/ 	.short	0x0210
        /*00ba*/ 	.short	0x003c


	//----- nvinfo : EIATTR_SW_WAR
	.align		4
.L_33:
        /*00bc*/ 	.byte	0x04, 0x36
        /*00be*/ 	.short	(.L_35 - .L_34)
.L_34:
        /*00c0*/ 	.word	0x00000008
.L_35:


//--------------------- .nv.callgraph             --------------------------
	.section	.nv.callgraph,"",@"SHT_CUDA_CALLGRAPH"
	.align	4
	.sectionentsize	8
	.align		4
        /*0000*/ 	.word	0x00000000
	.align		4
        /*0004*/ 	.word	0xffffffff
	.align		4
        /*0008*/ 	.word	0x00000000
	.align		4
        /*000c*/ 	.word	0xfffffffe
	.align		4
        /*0010*/ 	.word	0x00000000
	.align		4
        /*0014*/ 	.word	0xfffffffd
	.align		4
        /*0018*/ 	.word	0x00000000
	.align		4
        /*001c*/ 	.word	0xfffffffc


//--------------------- .nv.constant4             --------------------------
	.section	.nv.constant4,"a",@progbits
	.align	8
	.align		8
.nv.constant4:
        /*0000*/ 	.dword	_$_str
	.align		8
        /*0008*/ 	.dword	_$_str_$_2


//--------------------- .text.triton_poi_fused__native_batch_norm_legit_no_training_convolution_relu_66 --------------------------
	.section	.text.triton_poi_fused__native_batch_norm_legit_no_training_convolution_relu_66,"ax",@progbits
	.align	128
        .global         triton_poi_fused__native_batch_norm_legit_no_training_convolution_relu_66
        .type           triton_poi_fused__native_batch_norm_legit_no_training_convolution_relu_66,@function
        .size           triton_poi_fused__native_batch_norm_legit_no_training_convolution_relu_66,(.L_x_1 - triton_poi_fused__native_batch_norm_legit_no_training_convolution_relu_66)
        .other          triton_poi_fused__native_batch_norm_legit_no_training_convolution_relu_66,@"STO_CUDA_ENTRY STV_DEFAULT"
triton_poi_fused__native_batch_norm_legit_no_training_convolution_relu_66:
.text.triton_poi_fused__native_batch_norm_legit_no_training_convolution_relu_66:
[----:B------:R-:W0:Y:S01]  /*0000*/  LDC R1, c[0x0][0x28] ;  /* 0x00000a00ff017b82 */ /* 0x000e220000000800 */
[----:B------:R-:W1:Y:S01]  /*0010*/  S2R R0, SR_TID.X ;  /* 0x0000000000007919 */ /* 0x000e620000002100 */
[----:B------:R-:W-:Y:S01]  /*0020*/  CS2R R16, SRZ ;  /* 0x0000000000107805 */ /* 0x000fe2000001ff00 */
[----:B------:R-:W-:-:S05]  /*0030*/  ULDC.64 UR4, c[0x0][0x208] ;  /* 0x0000820000047ab9 */ /* 0x000fca0000000a00 */
[----:B------:R-:W2:Y:S01]  /*0040*/  LDC.64 R14, c[0x0][0x218] ;  /* 0x00008600ff0e7b82 */ /* 0x000ea20000000a00 */
[----:B------:R-:W3:Y:S07]  /*0050*/  S2R R5, SR_CTAID.X ;  /* 0x0000000000057919 */ /* 0x000eee0000002500 */
[----:B------:R-:W4:Y:S08]  /*0060*/  LDC.64 R22, c[0x0][0x210] ;  /* 0x00008400ff167b82 */ /* 0x000f300000000a00 */
[----:B------:R-:W5:Y:S08]  /*0070*/  LDC.64 R20, c[0x0][0x220] ;  /* 0x00008800ff147b82 */ /* 0x000f700000000a00 */
[----:B------:R-:W2:Y:S01]  /*0080*/  LDC.64 R8, c[0x0][0x230] ;  /* 0x00008c00ff087b82 */ /* 0x000ea20000000a00 */
[----:B-1----:R-:W-:-:S07]  /*0090*/  IMAD.SHL.U32 R0, R0, 0x2, RZ ;  /* 0x0000000200007824 */ /* 0x002fce00078e00ff */
[----:B------:R-:W1:Y:S01]  /*00a0*/  LDC.64 R6, c[0x0][0x238] ;  /* 0x00008e00ff067b82 */ /* 0x000e620000000a00 */
[----:B---3--:R-:W-:Y:S02]  /*00b0*/  SHF.R.S32.HI R3, RZ, 0x17, R5 ;  /* 0x00000017ff037819 */ /* 0x008fe40000011405 */
[----:B------:R-:W-:Y:S02]  /*00c0*/  LOP3.LUT R0, R0, 0xfe, RZ, 0xc0, !PT ;  /* 0x000000fe00007812 */ /* 0x000fe400078ec0ff */
[----:B------:R-:W-:-:S03]  /*00d0*/  SGXT R3, R3, 0x1 ;  /* 0x000000010303781a */ /* 0x000fc60000000200 */
[----:B------:R-:W-:Y:S02]  /*00e0*/  IMAD R0, R5, 0x100, R0 ;  /* 0x0000010005007824 */ /* 0x000fe400078e0200 */
[----:B------:R-:W3:Y:S03]  /*00f0*/  LDC.64 R4, c[0x0][0x228] ;  /* 0x00008a00ff047b82 */ /* 0x000ee60000000a00 */
[----:B------:R-:W-:Y:S02]  /*0100*/  LEA.HI R3, R3, R0, RZ, 0x2 ;  /* 0x0000000003037211 */ /* 0x000fe400078f10ff */
[----:B------:R-:W-:Y:S02]  /*0110*/  ISETP.GE.AND P0, PT, R0, 0x800, PT ;  /* 0x000008000000780c */ /* 0x000fe40003f06270 */
[--C-:B------:R-:W-:Y:S02]  /*0120*/  SHF.R.S32.HI R19, RZ, 0x2, R3.reuse ;  /* 0x00000002ff137819 */ /* 0x100fe40000011403 */
[----:B------:R-:W-:-:S04]  /*0130*/  SHF.R.S32.HI R2, RZ, 0x1f, R3 ;  /* 0x0000001fff027819 */ /* 0x000fc80000011403 */
[----:B------:R-:W-:-:S04]  /*0140*/  LEA.HI R2, R2, R19, RZ, 0x7 ;  /* 0x0000001302027211 */ /* 0x000fc800078f38ff */
[----:B------:R-:W-:-:S04]  /*0150*/  LOP3.LUT R2, R2, 0xffffff80, RZ, 0xc0, !PT ;  /* 0xffffff8002027812 */ /* 0x000fc800078ec0ff */
[----:B------:R-:W-:-:S05]  /*0160*/  IADD3 R19, R19, -R2, RZ ;  /* 0x8000000213137210 */ /* 0x000fca0007ffe0ff */
[----:B---3--:R-:W-:-:S05]  /*0170*/  IMAD.WIDE R4, R19, 0x4, R4 ;  /* 0x0000000413047825 */ /* 0x008fca00078e0204 */
[----:B------:R-:W3:Y:S04]  /*0180*/  @!P0 LDG.E.EL R16, desc[UR4][R4.64] ;  /* 0x0000000404108981 */ /* 0x000ee8000c2e1900 */
[----:B------:R4:W3:Y:S01]  /*0190*/  @!P0 LDG.E.EL R17, desc[UR4][R4.64] ;  /* 0x0000000404118981 */ /* 0x0008e2000c2e1900 */
[----:B------:R-:W-:Y:S02]  /*01a0*/  CS2R R12, SRZ ;  /* 0x00000000000c7805 */ /* 0x000fe4000001ff00 */
[----:B------:R-:W-:Y:S02]  /*01b0*/  CS2R R10, SRZ ;  /* 0x00000000000a7805 */ /* 0x000fe4000001ff00 */
[----:B------:R-:W-:Y:S01]  /*01c0*/  CS2R R2, SRZ ;  /* 0x0000000000027805 */ /* 0x000fe2000001ff00 */
[----:B--2---:R-:W-:-:S05]  /*01d0*/  IMAD.WIDE R14, R19, 0x4, R14 ;  /* 0x00000004130e7825 */ /* 0x004fca00078e020e */
[----:B------:R-:W2:Y:S01]  /*01e0*/  @!P0 LDG.E.EL R13, desc[UR4][R14.64] ;  /* 0x000000040e0d8981 */ /* 0x000ea2000c2e1900 */
[----:B----4-:R-:W-:-:S03]  /*01f0*/  IMAD.WIDE R4, R0, 0x4, R22 ;  /* 0x0000000400047825 */ /* 0x010fc600078e0216 */
[----:B------:R-:W4:Y:S01]  /*0200*/  @!P0 LDG.E.EL R10, desc[UR4][R14.64] ;  /* 0x000000040e0a8981 */ /* 0x000f22000c2e1900 */
[----:B-----5:R-:W-:-:S03]  /*0210*/  IMAD.WIDE R22, R19, 0x4, R20 ;  /* 0x0000000413167825 */ /* 0x020fc600078e0214 */
[----:B------:R-:W2:Y:S01]  /*0220*/  @!P0 LDG.E.64 R2, desc[UR4][R4.64] ;  /* 0x0000000404028981 */ /* 0x000ea2000c1e1b00 */
[C---:B0-----:R-:W-:Y:S01]  /*0230*/  IMAD.WIDE R8, R19.reuse, 0x4, R8 ;  /* 0x0000000413087825 */ /* 0x041fe200078e0208 */
[----:B------:R-:W-:Y:S02]  /*0240*/  CS2R R20, SRZ ;  /* 0x0000000000147805 */ /* 0x000fe4000001ff00 */
[----:B------:R-:W5:Y:S01]  /*0250*/  @!P0 LDG.E.EL R11, desc[UR4][R22.64] ;  /* 0x00000004160b8981 */ /* 0x000f62000c2e1900 */
[----:B-1----:R-:W-:Y:S01]  /*0260*/  IMAD.WIDE R6, R19, 0x4, R6 ;  /* 0x0000000413067825 */ /* 0x002fe200078e0206 */
[----:B------:R-:W-:Y:S02]  /*0270*/  CS2R R18, SRZ ;  /* 0x0000000000127805 */ /* 0x000fe4000001ff00 */
[----:B------:R-:W2:Y:S04]  /*0280*/  @!P0 LDG.E.EL R12, desc[UR4][R22.64] ;  /* 0x00000004160c8981 */ /* 0x000ea8000c2e1900 */
[----:B------:R-:W2:Y:S04]  /*0290*/  @!P0 LDG.E.EL R20, desc[UR4][R8.64] ;  /* 0x0000000408148981 */ /* 0x000ea8000c2e1900 */
[----:B------:R0:W2:Y:S04]  /*02a0*/  @!P0 LDG.E.EL R21, desc[UR4][R8.64] ;  /* 0x0000000408158981 */ /* 0x0000a8000c2e1900 */
[----:B------:R-:W2:Y:S04]  /*02b0*/  @!P0 LDG.E.EL R19, desc[UR4][R6.64] ;  /* 0x0000000406138981 */ /* 0x000ea8000c2e1900 */
[----:B------:R1:W2:Y:S01]  /*02c0*/  @!P0 LDG.E.EL R18, desc[UR4][R6.64] ;  /* 0x0000000406128981 */ /* 0x0002a2000c2e1900 */
[----:B0-----:R-:W-:Y:S01]  /*02d0*/  HFMA2.MMA R8, -RZ, RZ, 1.625, 0 ;  /* 0x3e800000ff087435 */ /* 0x001fe200000001ff */
[----:B-1----:R-:W0:Y:S02]  /*02e0*/  LDC.64 R6, c[0x0][0x240] ;  /* 0x00009000ff067b82 */ /* 0x002e240000000a00 */
[----:B0-----:R-:W-:-:S04]  /*02f0*/  IMAD.WIDE R6, R0, 0x4, R6 ;  /* 0x0000000400067825 */ /* 0x001fc800078e0206 */
[----:B---3--:R-:W-:Y:S01]  /*0300*/  FADD R16, R16, 9.9999997473787516356e-06 ;  /* 0x3727c5ac10107421 */ /* 0x008fe20000000000 */
[----:B------:R-:W-:-:S03]  /*0310*/  FADD R17, R17, 9.9999997473787516356e-06 ;  /* 0x3727c5ac11117421 */ /* 0x000fc60000000000 */
[----:B------:R-:W0:Y:S08]  /*0320*/  MUFU.SQRT R14, R16 ;  /* 0x00000010000e7308 */ /* 0x000e300000002000 */
[----:B------:R-:W1:Y:S01]  /*0330*/  MUFU.SQRT R15, R17 ;  /* 0x00000011000f7308 */ /* 0x000e620000002000 */
[C---:B0-----:R-:W-:Y:S02]  /*0340*/  FSETP.GT.AND P1, PT, R14.reuse, 8.50705917302346158658e+37, PT ;  /* 0x7e8000000e00780b */ /* 0x041fe40003f24000 */
[----:B------:R-:W-:-:S02]  /*0350*/  FSETP.GEU.AND P3, PT, R14, 1.175494350822287508e-38, PT ;  /* 0x008000000e00780b */ /* 0x000fc40003f6e000 */
[C---:B-1----:R-:W-:Y:S02]  /*0360*/  FSETP.GT.AND P2, PT, R15.reuse, 8.50705917302346158658e+37, PT ;  /* 0x7e8000000f00780b */ /* 0x042fe40003f44000 */
[----:B------:R-:W-:-:S07]  /*0370*/  FSETP.GEU.AND P4, PT, R15, 1.175494350822287508e-38, PT ;  /* 0x008000000f00780b */ /* 0x000fce0003f8e000 */
[----:B------:R-:W-:-:S04]  /*0380*/  @P1 FMUL R14, R14, 0.25 ;  /* 0x3e8000000e0e1820 */ /* 0x000fc80000400000 */
[----:B------:R-:W-:Y:S01]  /*0390*/  @!P3 FMUL R14, R14, 16777216 ;  /* 0x4b8000000e0eb820 */ /* 0x000fe20000400000 */
[----:B------:R-:W-:-:S04]  /*03a0*/  @P2 FMUL R15, R15, 0.25 ;  /* 0x3e8000000f0f2820 */ /* 0x000fc80000400000 */
[----:B------:R-:W-:Y:S01]  /*03b0*/  @!P4 FMUL R15, R15, 16777216 ;  /* 0x4b8000000f0fc820 */ /* 0x000fe20000400000 */
[----:B------:R-:W0:Y:S01]  /*03c0*/  MUFU.RCP R14, R14 ;  /* 0x0000000e000e7308 */ /* 0x000e220000001000 */
[----:B------:R-:W-:-:S07]  /*03d0*/  FSEL R9, R8, 1, P1 ;  /* 0x3f80000008097808 */ /* 0x000fce0000800000 */
[----:B------:R-:W1:Y:S01]  /*03e0*/  MUFU.RCP R15, R15 ;  /* 0x0000000f000f7308 */ /* 0x000e620000001000 */
[----:B------:R-:W-:Y:S01]  /*03f0*/  FSEL R8, R8, 1, P2 ;  /* 0x3f80000008087808 */ /* 0x000fe20001000000 */
[----:B------:R-:W-:Y:S01]  /*0400*/  @!P3 FMUL R9, R9, 16777216 ;  /* 0x4b8000000909b820 */ /* 0x000fe20000400000 */
[----:B--2---:R-:W-:Y:S01]  /*0410*/  FADD R2, R13, R2 ;  /* 0x000000020d027221 */ /* 0x004fe20000000000 */
[----:B----4-:R-:W-:Y:S02]  /*0420*/  FADD R3, R10, R3 ;  /* 0x000000030a037221 */ /* 0x010fe40000000000 */
[----:B------:R-:W-:Y:S01]  /*0430*/  @!P4 FMUL R8, R8, 16777216 ;  /* 0x4b8000000808c820 */ /* 0x000fe20000400000 */
[----:B0-----:R-:W-:Y:S01]  /*0440*/  FMUL R14, R14, R9 ;  /* 0x000000090e0e7220 */ /* 0x001fe20000400000 */
[----:B-----5:R-:W-:Y:S01]  /*0450*/  FADD R11, R2, -R11 ;  /* 0x8000000b020b7221 */ /* 0x020fe20000000000 */
[----:B------:R-:W-:Y:S01]  /*0460*/  FADD R12, R3, -R12 ;  /* 0x8000000c030c7221 */ /* 0x000fe20000000000 */
[----:B-1----:R-:W-:-:S02]  /*0470*/  FMUL R9, R15, R8 ;  /* 0x000000080f097220 */ /* 0x002fc40000400000 */
[----:B------:R-:W-:Y:S02]  /*0480*/  FMUL R14, R11, R14 ;  /* 0x0000000e0b0e7220 */ /* 0x000fe40000400000 */
[----:B------:R-:W-:Y:S02]  /*0490*/  FMUL R9, R12, R9 ;  /* 0x000000090c097220 */ /* 0x000fe40000400000 */
[----:B------:R-:W-:Y:S02]  /*04a0*/  FFMA R14, R14, R20, R19 ;  /* 0x000000140e0e7223 */ /* 0x000fe40000000013 */
[----:B------:R-:W-:Y:S01]  /*04b0*/  FFMA R9, R9, R21, R18 ;  /* 0x0000001509097223 */ /* 0x000fe20000000012 */
[----:B------:R0:W-:Y:S02]  /*04c0*/  @!P0 STG.E.64 desc[UR4][R4.64], R2 ;  /* 0x0000000204008986 */ /* 0x0001e4000c101b04 */
[----:B------:R-:W-:Y:S02]  /*04d0*/  FSETP.GEU.AND P1, PT, R14, RZ, PT ;  /* 0x000000ff0e00720b */ /* 0x000fe40003f2e000 */
[----:B------:R-:W-:-:S02]  /*04e0*/  FSETP.GEU.AND P2, PT, R9, RZ, PT ;  /* 0x000000ff0900720b */ /* 0x000fc40003f4e000 */
[----:B------:R-:W-:Y:S02]  /*04f0*/  FSEL R8, R14, RZ, P1 ;  /* 0x000000ff0e087208 */ /* 0x000fe40000800000 */
[----:B------:R-:W-:Y:S01]  /*0500*/  FSEL R9, R9, RZ, P2 ;  /* 0x000000ff09097208 */ /* 0x000fe20001000000 */
[----:B0-----:R-:W-:Y:S08]  /*0510*/  @P0 EXIT ;  /* 0x000000000000094d */ /* 0x001ff00003800000 */
[----:B------:R-:W-:Y:S01]  /*0520*/  STG.E.64 desc[UR4][R6.64], R8 ;  /* 0x0000000806007986 */ /* 0x000fe2000c101b04 */
[----:B------:R-:W-:Y:S05]  /*0530*/  EXIT ;  /* 0x000000000000794d */ /* 0x000fea0003800000 */
.L_x_0:
[----:B------:R-:W-:-:S00]  /*0540*/  BRA `(.L_x_0) ;  /* 0xfffffffc00fc7947 */ /* 0x000fc0000383ffff */
[----:B------:R-:W-:-:S00]  /*0550*/  NOP ;  /* 0x0000000000007918 */ /* 0x000fc00000000000 */
        /* <DEDUP_REMOVED lines=10> */
.L_x_1:


//--------------------- .nv.global.init           --------------------------
	.section	.nv.global.init,"aw",@progbits
.nv.global.init:
	.type		_$_str,@object
	.size		_$_str,(_$_str_$_2 - _$_str)
_$_str:
        /*0000*/ 	.byte	0x5f, 0x5f, 0x43, 0x55, 0x44, 0x41, 0x5f, 0x46, 0x54, 0x5a, 0x00
	.type		_$_str_$_2,@object
	.size		_$_str_$_2,(.L_1 - _$_str_$_2)
_$_str_$_2:
        /*000b*/ 	.byte	0x5f, 0x5f, 0x43, 0x55, 0x44, 0x41, 0x5f, 0x50, 0x52, 0x45, 0x43, 0x5f, 0x53, 0x51, 0x52, 0x54
        /*001b*/ 	.byte	0x00
.L_1:


//--------------------- .nv.constant0.triton_poi_fused__native_batch_norm_legit_no_training_convolution_relu_66 --------------------------
	.section	.nv.constant0.triton_poi_fused__native_batch_norm_legit_no_training_convolution_relu_66,"a",@progbits
	.sectionflags	@""
	.align	4
.nv.constant0.triton_poi_fused__native_batch_norm_legit_no_training_convolution_relu_66:
	.zero		588
